//
// Generated by NVIDIA NVVM Compiler
//
// Compiler Build ID: CL-36424714
// Cuda compilation tools, release 13.0, V13.0.88
// Based on NVVM 20.0.0
//

.version 9.0
.target sm_100
.address_size 64

	// .globl	_Z7sum_gpuPfS_i

.visible .entry _Z7sum_gpuPfS_i(
	.param .u64 .ptr .align 1 _Z7sum_gpuPfS_i_param_0,
	.param .u64 .ptr .align 1 _Z7sum_gpuPfS_i_param_1,
	.param .u32 _Z7sum_gpuPfS_i_param_2
)
{
	.reg .pred 	%p<2>;
	.reg .b32 	%r<6>;
	.reg .b32 	%f<3>;
	.reg .b64 	%rd<7>;

	ld.param.u64 	%rd1, [_Z7sum_gpuPfS_i_param_0];
	ld.param.u64 	%rd2, [_Z7sum_gpuPfS_i_param_1];
	ld.param.u32 	%r2, [_Z7sum_gpuPfS_i_param_2];
	mov.u32 	%r3, %ctaid.x;
	mov.u32 	%r4, %ntid.x;
	mov.u32 	%r5, %tid.x;
	mad.lo.s32 	%r1, %r3, %r4, %r5;
	setp.ge.s32 	%p1, %r1, %r2;
	@%p1 bra 	$L__BB0_2;
	cvta.to.global.u64 	%rd3, %rd1;
	cvta.to.global.u64 	%rd4, %rd2;
	mul.wide.s32 	%rd5, %r1, 4;
	add.s64 	%rd6, %rd3, %rd5;
	ld.global.f32 	%f1, [%rd6];
	atom.global.add.f32 	%f2, [%rd4], %f1;
$L__BB0_2:
	ret;

}


// ===== COMPILED SASS (sm_100) =====

	.target	sm_100

	.elftype	@"ET_EXEC"


//--------------------- .note.nv.tkinfo           --------------------------
	.section	.note.nv.tkinfo,"",@"SHT_NOTE"
	.sectionflags	@"SHF_NOTE_NV_TKINFO"
	.tkinfo
        /*0018*/ 	.word	0x00000002
        /*0030*/ 	.string	""
        /*0030*/ 	.string	"ptxas"
        /*0030*/ 	.string	"Cuda compilation tools, release 13.0, V13.0.88"
        /*0030*/ 	.string	"Build cuda_13.0.r13.0/compiler.36424714_0"
        /*0030*/ 	.string	"-arch sm_100 -m 64 "



//--------------------- .note.nv.cuinfo           --------------------------
	.section	.note.nv.cuinfo,"",@"SHT_NOTE"
	.sectionflags	@"SHF_NOTE_NV_CUINFO"
        /*0018*/ 	.short	0x0002
        /*001a*/ 	.short	0x0064
        /*001c*/ 	.short	0x0082
	.zero		2


//--------------------- .nv.info                  --------------------------
	.section	.nv.info,"",@"SHT_CUDA_INFO"
	.align	4


	//----- nvinfo : EIATTR_REGCOUNT
	.align		4
        /*0000*/ 	.byte	0x04, 0x2f
        /*0002*/ 	.short	(.L_1 - .L_0)
	.align		4
.L_0:
        /*0004*/ 	.word	index@(_Z7sum_gpuPfS_i)
        /*0008*/ 	.word	0x00000008


	//----- nvinfo : EIATTR_FRAME_SIZE
	.align		4
.L_1:
        /*000c*/ 	.byte	0x04, 0x11
        /*000e*/ 	.short	(.L_3 - .L_2)
	.align		4
.L_2:
        /*0010*/ 	.word	index@(_Z7sum_gpuPfS_i)
        /*0014*/ 	.word	0x00000000


	//----- nvinfo : EIATTR_MIN_STACK_SIZE
	.align		4
.L_3:
        /*0018*/ 	.byte	0x04, 0x12
        /*001a*/ 	.short	(.L_5 - .L_4)
	.align		4
.L_4:
        /*001c*/ 	.word	index@(_Z7sum_gpuPfS_i)
        /*0020*/ 	.word	0x00000000
.L_5:


//--------------------- .nv.compat                --------------------------
	.section	.nv.compat,"",@"SHT_CUDA_COMPAT_INFO"
	.align	4
        /*0000*/ 	.byte	0x02, 0x09, 0x00, 0x00, 0x02, 0x02, 0x01, 0x00, 0x02, 0x05, 0x05, 0x00, 0x03, 0x07, 0x01, 0x01
        /*0010*/ 	.byte	0x02, 0x03, 0x00, 0x00, 0x02, 0x06, 0x01, 0x00, 0x04, 0x0b, 0x08, 0x00, 0x09, 0x00, 0x00, 0x00
        /*0020*/ 	.byte	0x00, 0x00, 0x00, 0x00


//--------------------- .nv.info._Z7sum_gpuPfS_i  --------------------------
	.section	.nv.info._Z7sum_gpuPfS_i,"",@"SHT_CUDA_INFO"
	.sectionflags	@""
	.align	4


	//----- nvinfo : EIATTR_CUDA_API_VERSION
	.align		4
        /*0000*/ 	.byte	0x04, 0x37
        /*0002*/ 	.short	(.L_7 - .L_6)
.L_6:
        /*0004*/ 	.word	0x00000082


	//----- nvinfo : EIATTR_KPARAM_INFO
	.align		4
.L_7:
        /*0008*/ 	.byte	0x04, 0x17
        /*000a*/ 	.short	(.L_9 - .L_8)
.L_8:
        /*000c*/ 	.word	0x00000000
        /*0010*/ 	.short	0x0002
        /*0012*/ 	.short	0x0010
        /*0014*/ 	.byte	0x00, 0xf0, 0x11, 0x00


	//----- nvinfo : EIATTR_KPARAM_INFO
	.align		4
.L_9:
        /*0018*/ 	.byte	0x04, 0x17
        /*001a*/ 	.short	(.L_11 - .L_10)
.L_10:
        /*001c*/ 	.word	0x00000000
        /*0020*/ 	.short	0x0001
        /*0022*/ 	.short	0x0008
        /*0024*/ 	.byte	0x00, 0xf5, 0x21, 0x00


	//----- nvinfo : EIATTR_KPARAM_INFO
	.align		4
.L_11:
        /*0028*/ 	.byte	0x04, 0x17
        /*002a*/ 	.short	(.L_13 - .L_12)
.L_12:
        /*002c*/ 	.word	0x00000000
        /*0030*/ 	.short	0x0000
        /*0032*/ 	.short	0x0000
        /*0034*/ 	.byte	0x00, 0xf5, 0x21, 0x00


	//----- nvinfo : EIATTR_SPARSE_MMA_MASK
	.align		4
.L_13:
        /*0038*/ 	.byte	0x03, 0x50
        /*003a*/ 	.short	0x0000


	//----- nvinfo : EIATTR_MAXREG_COUNT
	.align		4
        /*003c*/ 	.byte	0x03, 0x1b
        /*003e*/ 	.short	0x00ff


	//----- nvinfo : EIATTR_MERCURY_ISA_VERSION
	.align		4
        /*0040*/ 	.byte	0x03, 0x5f
        /*0042*/ 	.short	0x0101


	//----- nvinfo : EIATTR_VRC_CTA_INIT_COUNT
	.align		4
        /*0044*/ 	.byte	0x02, 0x4a
	.zero		1
	.zero		1


	//----- nvinfo : EIATTR_EXIT_INSTR_OFFSETS
	.align		4
        /*0048*/ 	.byte	0x04, 0x1c
        /*004a*/ 	.short	(.L_15 - .L_14)


	//   ....[0]....
.L_14:
        /*004c*/ 	.word	0x00000070


	//   ....[1]....
        /*0050*/ 	.word	0x000000e0


	//----- nvinfo : EIATTR_CBANK_PARAM_SIZE
	.align		4
.L_15:
        /*0054*/ 	.byte	0x03, 0x19
        /*0056*/ 	.short	0x0014


	//----- nvinfo : EIATTR_PARAM_CBANK
	.align		4
        /*0058*/ 	.byte	0x04, 0x0a
        /*005a*/ 	.short	(.L_17 - .L_16)
	.align		4
.L_16:
        /*005c*/ 	.word	index@(.nv.constant0._Z7sum_gpuPfS_i)
        /*0060*/ 	.short	0x0380
        /*0062*/ 	.short	0x0014


	//----- nvinfo : EIATTR_SW_WAR
	.align		4
.L_17:
        /*0064*/ 	.byte	0x04, 0x36
        /*0066*/ 	.short	(.L_19 - .L_18)
.L_18:
        /*0068*/ 	.word	0x00000008
.L_19:


//--------------------- .nv.callgraph             --------------------------
	.section	.nv.callgraph,"",@"SHT_CUDA_CALLGRAPH"
	.align	4
	.sectionentsize	8
	.align		4
        /*0000*/ 	.word	0x00000000
	.align		4
        /*0004*/ 	.word	0xffffffff
	.align		4
        /*0008*/ 	.word	0x00000000
	.align		4
        /*000c*/ 	.word	0xfffffffe
	.align		4
        /*0010*/ 	.word	0x00000000
	.align		4
        /*0014*/ 	.word	0xfffffffd
	.align		4
        /*0018*/ 	.word	0x00000000
	.align		4
        /*001c*/ 	.word	0xfffffffc


//--------------------- .text._Z7sum_gpuPfS_i     --------------------------
	.section	.text._Z7sum_gpuPfS_i,"ax",@progbits
	.align	128
        .global         _Z7sum_gpuPfS_i
        .type           _Z7sum_gpuPfS_i,@function
        .size           _Z7sum_gpuPfS_i,(.L_x_1 - _Z7sum_gpuPfS_i)
        .other          _Z7sum_gpuPfS_i,@"STO_CUDA_ENTRY STV_DEFAULT"
_Z7sum_gpuPfS_i:
.text._Z7sum_gpuPfS_i:
[----:B------:R-:W-:Y:S01]  /*0000*/  LDC R1, c[0x0][0x37c] ;  /* 0x0000df00ff017b82 */ /* 0x000fe20000000800 */
[----:B------:R-:W0:Y:S07]  /*0010*/  S2R R0, SR_TID.X ;  /* 0x0000000000007919 */ /* 0x000e2e0000002100 */
[----:B------:R-:W0:Y:S01]  /*0020*/  S2UR UR4, SR_CTAID.X ;  /* 0x00000000000479c3 */ /* 0x000e220000002500 */
[----:B------:R-:W1:Y:S07]  /*0030*/  LDCU UR5, c[0x0][0x390] ;  /* 0x00007200ff0577ac */ /* 0x000e6e0008000800 */
[----:B------:R-:W0:Y:S02]  /*0040*/  LDC R5, c[0x0][0x360] ;  /* 0x0000d800ff057b82 */ /* 0x000e240000000800 */
[----:B0-----:R-:W-:-:S05]  /*0050*/  IMAD R5, R5, UR4, R0 ;  /* 0x0000000405057c24 */ /* 0x001fca000f8e0200 */
[----:B-1----:R-:W-:-:S13]  /*0060*/  ISETP.GE.AND P0, PT, R5, UR5, PT ;  /* 0x0000000505007c0c */ /* 0x002fda000bf06270 */
[----:B------:R-:W-:Y:S05]  /*0070*/  @P0 EXIT ;  /* 0x000000000000094d */ /* 0x000fea0003800000 */
[----:B------:R-:W0:Y:S01]  /*0080*/  LDC.64 R2, c[0x0][0x380] ;  /* 0x0000e000ff027b82 */ /* 0x000e220000000a00 */
[----:B------:R-:W1:Y:S01]  /*0090*/  LDCU.64 UR4, c[0x0][0x358] ;  /* 0x00006b00ff0477ac */ /* 0x000e620008000a00 */
[----:B0-----:R-:W-:-:S06]  /*00a0*/  IMAD.WIDE R2, R5, 0x4, R2 ;  /* 0x0000000405027825 */ /* 0x001fcc00078e0202 */
[----:B-1----:R-:W2:Y:S01]  /*00b0*/  LDG.E R3, desc[UR4][R2.64] ;  /* 0x0000000402037981 */ /* 0x002ea2000c1e1900 */
[----:B------:R-:W2:Y:S03]  /*00c0*/  LDC.64 R4, c[0x0][0x388] ;  /* 0x0000e200ff047b82 */ /* 0x000ea60000000a00 */
[----:B--2---:R-:W-:Y:S01]  /*00d0*/  REDG.E.ADD.F32.FTZ.RN.STRONG.GPU desc[UR4][R4.64], R3 ;  /* 0x00000003040079a6 */ /* 0x004fe2000c12f304 */
[----:B------:R-:W-:Y:S05]  /*00e0*/  EXIT ;  /* 0x000000000000794d */ /* 0x000fea0003800000 */
.L_x_0:
[----:B------:R-:W-:-:S00]  /*00f0*/  BRA `(.L_x_0) ;  /* 0xfffffffc00fc7947 */ /* 0x000fc0000383ffff */
[----:B------:R-:W-:-:S00]  /*0100*/  NOP ;  /* 0x0000000000007918 */ /* 0x000fc00000000000 */
[----:B------:R-:W-:-:S00]  /*0110*/  NOP ;  /* 0x0000000000007918 */ /* 0x000fc00000000000 */
[----:B------:R-:W-:-:S00]  /*0120*/  NOP ;  /* 0x0000000000007918 */ /* 0x000fc00000000000 */
[----:B------:R-:W-:-:S00]  /*0130*/  NOP ;  /* 0x0000000000007918 */ /* 0x000fc00000000000 */
[----:B------:R-:W-:-:S00]  /*0140*/  NOP ;  /* 0x0000000000007918 */ /* 0x000fc00000000000 */
[----:B------:R-:W-:-:S00]  /*0150*/  NOP ;  /* 0x0000000000007918 */ /* 0x000fc00000000000 */
[----:B------:R-:W-:-:S00]  /*0160*/  NOP ;  /* 0x0000000000007918 */ /* 0x000fc00000000000 */
[----:B------:R-:W-:-:S00]  /*0170*/  NOP ;  /* 0x0000000000007918 */ /* 0x000fc00000000000 */
.L_x_1:


//--------------------- .nv.shared.reserved.0     --------------------------
	.section	.nv.shared.reserved.0,"aw",@nobits
	.weak		__nv_reservedSMEM_offset_0_alias
	.size		__nv_reservedSMEM_offset_0_alias, 0, 64
	.other		__nv_reservedSMEM_offset_0_alias,@"STO_CUDA_RESERVED_SHARED STV_DEFAULT"
__nv_reservedSMEM_offset_0_alias:
	.zero		0
	.zero		64


//--------------------- .nv.constant0._Z7sum_gpuPfS_i --------------------------
	.section	.nv.constant0._Z7sum_gpuPfS_i,"a",@progbits
	.sectionflags	@""
	.align	4
.nv.constant0._Z7sum_gpuPfS_i:
	.zero		916


//--------------------- SYMBOLS --------------------------

	.type		.nv.reservedSmem.offset0,@object
	.size		.nv.reservedSmem.offset0,0x4
